//
// Generated by NVIDIA NVVM Compiler
//
// Compiler Build ID: CL-36424714
// Cuda compilation tools, release 13.0, V13.0.88
// Based on NVVM 20.0.0
//

.version 9.0
.target sm_100
.address_size 64

	// .globl	_Z12square_arrayPdi

.visible .entry _Z12square_arrayPdi(
	.param .u64 .ptr .align 1 _Z12square_arrayPdi_param_0,
	.param .u32 _Z12square_arrayPdi_param_1
)
{
	.reg .pred 	%p<2>;
	.reg .b32 	%r<6>;
	.reg .b64 	%rd<5>;
	.reg .b64 	%fd<3>;

	ld.param.u64 	%rd1, [_Z12square_arrayPdi_param_0];
	ld.param.u32 	%r2, [_Z12square_arrayPdi_param_1];
	mov.u32 	%r3, %ctaid.x;
	mov.u32 	%r4, %ntid.x;
	mov.u32 	%r5, %tid.x;
	mad.lo.s32 	%r1, %r3, %r4, %r5;
	setp.ge.s32 	%p1, %r1, %r2;
	@%p1 bra 	$L__BB0_2;
	cvta.to.global.u64 	%rd2, %rd1;
	mul.wide.s32 	%rd3, %r1, 8;
	add.s64 	%rd4, %rd2, %rd3;
	ld.global.f64 	%fd1, [%rd4];
	mul.f64 	%fd2, %fd1, %fd1;
	st.global.f64 	[%rd4], %fd2;
$L__BB0_2:
	ret;

}


// ===== COMPILED SASS (sm_100) =====

	.target	sm_100

	.elftype	@"ET_EXEC"


//--------------------- .note.nv.tkinfo           --------------------------
	.section	.note.nv.tkinfo,"",@"SHT_NOTE"
	.sectionflags	@"SHF_NOTE_NV_TKINFO"
	.tkinfo
        /*0018*/ 	.word	0x00000002
        /*0030*/ 	.string	""
        /*0030*/ 	.string	"ptxas"
        /*0030*/ 	.string	"Cuda compilation tools, release 13.0, V13.0.88"
        /*0030*/ 	.string	"Build cuda_13.0.r13.0/compiler.36424714_0"
        /*0030*/ 	.string	"-arch sm_100 -m 64 "



//--------------------- .note.nv.cuinfo           --------------------------
	.section	.note.nv.cuinfo,"",@"SHT_NOTE"
	.sectionflags	@"SHF_NOTE_NV_CUINFO"
        /*0018*/ 	.short	0x0002
        /*001a*/ 	.short	0x0064
        /*001c*/ 	.short	0x0082
	.zero		2


//--------------------- .nv.info                  --------------------------
	.section	.nv.info,"",@"SHT_CUDA_INFO"
	.align	4


	//----- nvinfo : EIATTR_REGCOUNT
	.align		4
        /*0000*/ 	.byte	0x04, 0x2f
        /*0002*/ 	.short	(.L_1 - .L_0)
	.align		4
.L_0:
        /*0004*/ 	.word	index@(_Z12square_arrayPdi)
        /*0008*/ 	.word	0x00000008


	//----- nvinfo : EIATTR_FRAME_SIZE
	.align		4
.L_1:
        /*000c*/ 	.byte	0x04, 0x11
        /*000e*/ 	.short	(.L_3 - .L_2)
	.align		4
.L_2:
        /*0010*/ 	.word	index@(_Z12square_arrayPdi)
        /*0014*/ 	.word	0x00000000


	//----- nvinfo : EIATTR_MIN_STACK_SIZE
	.align		4
.L_3:
        /*0018*/ 	.byte	0x04, 0x12
        /*001a*/ 	.short	(.L_5 - .L_4)
	.align		4
.L_4:
        /*001c*/ 	.word	index@(_Z12square_arrayPdi)
        /*0020*/ 	.word	0x00000000
.L_5:


//--------------------- .nv.compat                --------------------------
	.section	.nv.compat,"",@"SHT_CUDA_COMPAT_INFO"
	.align	4
        /*0000*/ 	.byte	0x02, 0x09, 0x00, 0x00, 0x02, 0x02, 0x01, 0x00, 0x02, 0x05, 0x05, 0x00, 0x03, 0x07, 0x01, 0x01
        /*0010*/ 	.byte	0x02, 0x03, 0x00, 0x00, 0x02, 0x06, 0x01, 0x00, 0x04, 0x0b, 0x08, 0x00, 0x01, 0x00, 0x00, 0x00
        /*0020*/ 	.byte	0x00, 0x00, 0x00, 0x00


//--------------------- .nv.info._Z12square_arrayPdi --------------------------
	.section	.nv.info._Z12square_arrayPdi,"",@"SHT_CUDA_INFO"
	.sectionflags	@""
	.align	4


	//----- nvinfo : EIATTR_CUDA_API_VERSION
	.align		4
        /*0000*/ 	.byte	0x04, 0x37
        /*0002*/ 	.short	(.L_7 - .L_6)
.L_6:
        /*0004*/ 	.word	0x00000082


	//----- nvinfo : EIATTR_KPARAM_INFO
	.align		4
.L_7:
        /*0008*/ 	.byte	0x04, 0x17
        /*000a*/ 	.short	(.L_9 - .L_8)
.L_8:
        /*000c*/ 	.word	0x00000000
        /*0010*/ 	.short	0x0001
        /*0012*/ 	.short	0x0008
        /*0014*/ 	.byte	0x00, 0xf0, 0x11, 0x00


	//----- nvinfo : EIATTR_KPARAM_INFO
	.align		4
.L_9:
        /*0018*/ 	.byte	0x04, 0x17
        /*001a*/ 	.short	(.L_11 - .L_10)
.L_10:
        /*001c*/ 	.word	0x00000000
        /*0020*/ 	.short	0x0000
        /*0022*/ 	.short	0x0000
        /*0024*/ 	.byte	0x00, 0xf5, 0x21, 0x00


	//----- nvinfo : EIATTR_SPARSE_MMA_MASK
	.align		4
.L_11:
        /*0028*/ 	.byte	0x03, 0x50
        /*002a*/ 	.short	0x0000


	//----- nvinfo : EIATTR_MAXREG_COUNT
	.align		4
        /*002c*/ 	.byte	0x03, 0x1b
        /*002e*/ 	.short	0x00ff


	//----- nvinfo : EIATTR_MERCURY_ISA_VERSION
	.align		4
        /*0030*/ 	.byte	0x03, 0x5f
        /*0032*/ 	.short	0x0101


	//----- nvinfo : EIATTR_VRC_CTA_INIT_COUNT
	.align		4
        /*0034*/ 	.byte	0x02, 0x4a
	.zero		1
	.zero		1


	//----- nvinfo : EIATTR_EXIT_INSTR_OFFSETS
	.align		4
        /*0038*/ 	.byte	0x04, 0x1c
        /*003a*/ 	.short	(.L_13 - .L_12)


	//   ....[0]....
.L_12:
        /*003c*/ 	.word	0x00000070


	//   ....[1]....
        /*0040*/ 	.word	0x000000e0


	//----- nvinfo : EIATTR_CBANK_PARAM_SIZE
	.align		4
.L_13:
        /*0044*/ 	.byte	0x03, 0x19
        /*0046*/ 	.short	0x000c


	//----- nvinfo : EIATTR_PARAM_CBANK
	.align		4
        /*0048*/ 	.byte	0x04, 0x0a
        /*004a*/ 	.short	(.L_15 - .L_14)
	.align		4
.L_14:
        /*004c*/ 	.word	index@(.nv.constant0._Z12square_arrayPdi)
        /*0050*/ 	.short	0x0380
        /*0052*/ 	.short	0x000c


	//----- nvinfo : EIATTR_SW_WAR
	.align		4
.L_15:
        /*0054*/ 	.byte	0x04, 0x36
        /*0056*/ 	.short	(.L_17 - .L_16)
.L_16:
        /*0058*/ 	.word	0x00000008
.L_17:


//--------------------- .nv.callgraph             --------------------------
	.section	.nv.callgraph,"",@"SHT_CUDA_CALLGRAPH"
	.align	4
	.sectionentsize	8
	.align		4
        /*0000*/ 	.word	0x00000000
	.align		4
        /*0004*/ 	.word	0xffffffff
	.align		4
        /*0008*/ 	.word	0x00000000
	.align		4
        /*000c*/ 	.word	0xfffffffe
	.align		4
        /*0010*/ 	.word	0x00000000
	.align		4
        /*0014*/ 	.word	0xfffffffd
	.align		4
        /*0018*/ 	.word	0x00000000
	.align		4
        /*001c*/ 	.word	0xfffffffc


//--------------------- .text._Z12square_arrayPdi --------------------------
	.section	.text._Z12square_arrayPdi,"ax",@progbits
	.align	128
        .global         _Z12square_arrayPdi
        .type           _Z12square_arrayPdi,@function
        .size           _Z12square_arrayPdi,(.L_x_1 - _Z12square_arrayPdi)
        .other          _Z12square_arrayPdi,@"STO_CUDA_ENTRY STV_DEFAULT"
_Z12square_arrayPdi:
.text._Z12square_arrayPdi:
[----:B------:R-:W-:Y:S01]  /*0000*/  LDC R1, c[0x0][0x37c] ;  /* 0x0000df00ff017b82 */ /* 0x000fe20000000800 */
[----:B------:R-:W0:Y:S07]  /*0010*/  S2R R0, SR_TID.X ;  /* 0x0000000000007919 */ /* 0x000e2e0000002100 */
[----:B------:R-:W0:Y:S01]  /*0020*/  S2UR UR4, SR_CTAID.X ;  /* 0x00000000000479c3 */ /* 0x000e220000002500 */
[----:B------:R-:W1:Y:S07]  /*0030*/  LDCU UR5, c[0x0][0x388] ;  /* 0x00007100ff0577ac */ /* 0x000e6e0008000800 */
[----:B------:R-:W0:Y:S02]  /*0040*/  LDC R5, c[0x0][0x360] ;  /* 0x0000d800ff057b82 */ /* 0x000e240000000800 */
[----:B0-----:R-:W-:-:S05]  /*0050*/  IMAD R5, R5, UR4, R0 ;  /* 0x0000000405057c24 */ /* 0x001fca000f8e0200 */
[----:B-1----:R-:W-:-:S13]  /*0060*/  ISETP.GE.AND P0, PT, R5, UR5, PT ;  /* 0x0000000505007c0c */ /* 0x002fda000bf06270 */
[----:B------:R-:W-:Y:S05]  /*0070*/  @P0 EXIT ;  /* 0x000000000000094d */ /* 0x000fea0003800000 */
[----:B------:R-:W0:Y:S01]  /*0080*/  LDC.64 R2, c[0x0][0x380] ;  /* 0x0000e000ff027b82 */ /* 0x000e220000000a00 */
[----:B------:R-:W1:Y:S01]  /*0090*/  LDCU.64 UR4, c[0x0][0x358] ;  /* 0x00006b00ff0477ac */ /* 0x000e620008000a00 */
[----:B0-----:R-:W-:-:S05]  /*00a0*/  IMAD.WIDE R2, R5, 0x8, R2 ;  /* 0x0000000805027825 */ /* 0x001fca00078e0202 */
[----:B-1----:R-:W2:Y:S02]  /*00b0*/  LDG.E.64 R4, desc[UR4][R2.64] ;  /* 0x0000000402047981 */ /* 0x002ea4000c1e1b00 */
[----:B--2---:R-:W-:-:S07]  /*00c0*/  DMUL R4, R4, R4 ;  /* 0x0000000404047228 */ /* 0x004fce0000000000 */
[----:B------:R-:W-:Y:S01]  /*00d0*/  STG.E.64 desc[UR4][R2.64], R4 ;  /* 0x0000000402007986 */ /* 0x000fe2000c101b04 */
[----:B------:R-:W-:Y:S05]  /*00e0*/  EXIT ;  /* 0x000000000000794d */ /* 0x000fea0003800000 */
.L_x_0:
[----:B------:R-:W-:-:S00]  /*00f0*/  BRA `(.L_x_0) ;  /* 0xfffffffc00fc7947 */ /* 0x000fc0000383ffff */
[----:B------:R-:W-:-:S00]  /*0100*/  NOP ;  /* 0x0000000000007918 */ /* 0x000fc00000000000 */
[----:B------:R-:W-:-:S00]  /*0110*/  NOP ;  /* 0x0000000000007918 */ /* 0x000fc00000000000 */
[----:B------:R-:W-:-:S00]  /*0120*/  NOP ;  /* 0x0000000000007918 */ /* 0x000fc00000000000 */
[----:B------:R-:W-:-:S00]  /*0130*/  NOP ;  /* 0x0000000000007918 */ /* 0x000fc00000000000 */
[----:B------:R-:W-:-:S00]  /*0140*/  NOP ;  /* 0x0000000000007918 */ /* 0x000fc00000000000 */
[----:B------:R-:W-:-:S00]  /*0150*/  NOP ;  /* 0x0000000000007918 */ /* 0x000fc00000000000 */
[----:B------:R-:W-:-:S00]  /*0160*/  NOP ;  /* 0x0000000000007918 */ /* 0x000fc00000000000 */
[----:B------:R-:W-:-:S00]  /*0170*/  NOP ;  /* 0x0000000000007918 */ /* 0x000fc00000000000 */
.L_x_1:


//--------------------- .nv.shared.reserved.0     --------------------------
	.section	.nv.shared.reserved.0,"aw",@nobits
	.weak		__nv_reservedSMEM_offset_0_alias
	.size		__nv_reservedSMEM_offset_0_alias, 0, 64
	.other		__nv_reservedSMEM_offset_0_alias,@"STO_CUDA_RESERVED_SHARED STV_DEFAULT"
__nv_reservedSMEM_offset_0_alias:
	.zero		0
	.zero		64


//--------------------- .nv.constant0._Z12square_arrayPdi --------------------------
	.section	.nv.constant0._Z12square_arrayPdi,"a",@progbits
	.sectionflags	@""
	.align	4
.nv.constant0._Z12square_arrayPdi:
	.zero		908


//--------------------- SYMBOLS --------------------------

	.type		.nv.reservedSmem.offset0,@object
	.size		.nv.reservedSmem.offset0,0x4
